//
// Generated by NVIDIA NVVM Compiler
//
// Compiler Build ID: CL-36424714
// Cuda compilation tools, release 13.0, V13.0.88
// Based on NVVM 20.0.0
//

.version 9.0
.target sm_100
.address_size 64

	// .globl	_Z11wmma_kernelPdS_S_iii

.visible .entry _Z11wmma_kernelPdS_S_iii(
	.param .u64 .ptr .align 1 _Z11wmma_kernelPdS_S_iii_param_0,
	.param .u64 .ptr .align 1 _Z11wmma_kernelPdS_S_iii_param_1,
	.param .u64 .ptr .align 1 _Z11wmma_kernelPdS_S_iii_param_2,
	.param .u32 _Z11wmma_kernelPdS_S_iii_param_3,
	.param .u32 _Z11wmma_kernelPdS_S_iii_param_4,
	.param .u32 _Z11wmma_kernelPdS_S_iii_param_5
)
{
	.reg .pred 	%p<6>;
	.reg .b32 	%r<63>;
	.reg .b64 	%rd<26>;
	.reg .b64 	%fd<45>;

	ld.param.u64 	%rd4, [_Z11wmma_kernelPdS_S_iii_param_0];
	ld.param.u64 	%rd5, [_Z11wmma_kernelPdS_S_iii_param_1];
	ld.param.u64 	%rd6, [_Z11wmma_kernelPdS_S_iii_param_2];
	ld.param.u32 	%r37, [_Z11wmma_kernelPdS_S_iii_param_4];
	ld.param.u32 	%r38, [_Z11wmma_kernelPdS_S_iii_param_5];
	mov.u32 	%r1, %ctaid.x;
	mov.u32 	%r2, %ctaid.y;
	setp.lt.s32 	%p1, %r38, 1;
	mov.f64 	%fd43, 0d0000000000000000;
	mov.f64 	%fd44, %fd43;
	@%p1 bra 	$L__BB0_7;
	shl.b32 	%r54, %r2, 3;
	mul.lo.s32 	%r40, %r1, %r38;
	shl.b32 	%r4, %r40, 3;
	add.s32 	%r41, %r38, -1;
	shr.u32 	%r42, %r41, 2;
	add.s32 	%r5, %r42, 1;
	and.b32  	%r6, %r5, 3;
	setp.lt.u32 	%p2, %r38, 13;
	mov.b32 	%r59, 0;
	mov.f64 	%fd43, 0d0000000000000000;
	@%p2 bra 	$L__BB0_4;
	mul.wide.u32 	%rd7, %r4, 8;
	add.s64 	%rd8, %rd7, %rd4;
	add.s64 	%rd25, %rd8, 64;
	shl.b32 	%r44, %r37, 3;
	add.s32 	%r57, %r54, %r44;
	shl.b32 	%r8, %r37, 4;
	mad.lo.s32 	%r56, %r37, 12, %r54;
	shl.b32 	%r45, %r37, 2;
	add.s32 	%r55, %r54, %r45;
	and.b32  	%r46, %r5, 2147483644;
	neg.s32 	%r52, %r46;
	mov.b32 	%r59, 0;
	mov.f64 	%fd43, 0d0000000000000000;
	mov.u32 	%r53, %r4;
	mov.f64 	%fd44, %fd43;
$L__BB0_3:
	mul.wide.u32 	%rd9, %r53, 8;
	add.s64 	%rd10, %rd4, %rd9;
	wmma.load.a.sync.aligned.row.m8n8k4.f64 	{%fd19}, [%rd10], %r38;
	mul.wide.s32 	%rd11, %r54, 8;
	add.s64 	%rd12, %rd5, %rd11;
	wmma.load.b.sync.aligned.row.m8n8k4.f64 	{%fd20}, [%rd12], %r37;
	wmma.mma.sync.aligned.row.row.m8n8k4.f64.f64.f64.f64.rn {%fd21, %fd22}, {%fd19}, {%fd20}, {%fd44, %fd43};
	wmma.load.a.sync.aligned.row.m8n8k4.f64 	{%fd23}, [%rd25+-32], %r38;
	mul.wide.s32 	%rd13, %r55, 8;
	add.s64 	%rd14, %rd5, %rd13;
	wmma.load.b.sync.aligned.row.m8n8k4.f64 	{%fd24}, [%rd14], %r37;
	wmma.mma.sync.aligned.row.row.m8n8k4.f64.f64.f64.f64.rn {%fd25, %fd26}, {%fd23}, {%fd24}, {%fd21, %fd22};
	wmma.load.a.sync.aligned.row.m8n8k4.f64 	{%fd27}, [%rd25], %r38;
	mul.wide.s32 	%rd15, %r57, 8;
	add.s64 	%rd16, %rd5, %rd15;
	wmma.load.b.sync.aligned.row.m8n8k4.f64 	{%fd28}, [%rd16], %r37;
	wmma.mma.sync.aligned.row.row.m8n8k4.f64.f64.f64.f64.rn {%fd29, %fd30}, {%fd27}, {%fd28}, {%fd25, %fd26};
	wmma.load.a.sync.aligned.row.m8n8k4.f64 	{%fd31}, [%rd25+32], %r38;
	mul.wide.s32 	%rd17, %r56, 8;
	add.s64 	%rd18, %rd5, %rd17;
	wmma.load.b.sync.aligned.row.m8n8k4.f64 	{%fd32}, [%rd18], %r37;
	wmma.mma.sync.aligned.row.row.m8n8k4.f64.f64.f64.f64.rn {%fd44, %fd43}, {%fd31}, {%fd32}, {%fd29, %fd30};
	add.s32 	%r59, %r59, 16;
	add.s64 	%rd25, %rd25, 128;
	add.s32 	%r57, %r57, %r8;
	add.s32 	%r56, %r56, %r8;
	add.s32 	%r55, %r55, %r8;
	add.s32 	%r54, %r54, %r8;
	add.s32 	%r53, %r53, 16;
	add.s32 	%r52, %r52, 4;
	setp.ne.s32 	%p3, %r52, 0;
	@%p3 bra 	$L__BB0_3;
$L__BB0_4:
	setp.eq.s32 	%p4, %r6, 0;
	@%p4 bra 	$L__BB0_7;
	shl.b32 	%r47, %r2, 3;
	mad.lo.s32 	%r62, %r59, %r37, %r47;
	shl.b32 	%r28, %r37, 2;
	add.s32 	%r61, %r59, %r4;
	neg.s32 	%r60, %r6;
$L__BB0_6:
	.pragma "nounroll";
	mul.wide.u32 	%rd19, %r61, 8;
	add.s64 	%rd20, %rd4, %rd19;
	wmma.load.a.sync.aligned.row.m8n8k4.f64 	{%fd33}, [%rd20], %r38;
	mul.wide.s32 	%rd21, %r62, 8;
	add.s64 	%rd22, %rd5, %rd21;
	wmma.load.b.sync.aligned.row.m8n8k4.f64 	{%fd34}, [%rd22], %r37;
	wmma.mma.sync.aligned.row.row.m8n8k4.f64.f64.f64.f64.rn {%fd44, %fd43}, {%fd33}, {%fd34}, {%fd44, %fd43};
	add.s32 	%r62, %r62, %r28;
	add.s32 	%r61, %r61, 4;
	add.s32 	%r60, %r60, 1;
	setp.ne.s32 	%p5, %r60, 0;
	@%p5 bra 	$L__BB0_6;
$L__BB0_7:
	shl.b32 	%r48, %r2, 3;
	mul.lo.s32 	%r49, %r1, %r37;
	shl.b32 	%r50, %r49, 3;
	add.s32 	%r51, %r50, %r48;
	mul.wide.s32 	%rd23, %r51, 8;
	add.s64 	%rd24, %rd6, %rd23;
	wmma.store.d.sync.aligned.row.m8n8k4.f64 	[%rd24], {%fd44, %fd43}, %r37;
	ret;

}


// ===== COMPILED SASS (sm_100) =====

	.target	sm_100

	.elftype	@"ET_EXEC"


//--------------------- .note.nv.tkinfo           --------------------------
	.section	.note.nv.tkinfo,"",@"SHT_NOTE"
	.sectionflags	@"SHF_NOTE_NV_TKINFO"
	.tkinfo
        /*0018*/ 	.word	0x00000002
        /*0030*/ 	.string	""
        /*0030*/ 	.string	"ptxas"
        /*0030*/ 	.string	"Cuda compilation tools, release 13.0, V13.0.88"
        /*0030*/ 	.string	"Build cuda_13.0.r13.0/compiler.36424714_0"
        /*0030*/ 	.string	"-arch sm_100 -m 64 "



//--------------------- .note.nv.cuinfo           --------------------------
	.section	.note.nv.cuinfo,"",@"SHT_NOTE"
	.sectionflags	@"SHF_NOTE_NV_CUINFO"
        /*0018*/ 	.short	0x0002
        /*001a*/ 	.short	0x0064
        /*001c*/ 	.short	0x0082
	.zero		2


//--------------------- .nv.info                  --------------------------
	.section	.nv.info,"",@"SHT_CUDA_INFO"
	.align	4


	//----- nvinfo : EIATTR_REGCOUNT
	.align		4
        /*0000*/ 	.byte	0x04, 0x2f
        /*0002*/ 	.short	(.L_1 - .L_0)
	.align		4
.L_0:
        /*0004*/ 	.word	index@(_Z11wmma_kernelPdS_S_iii)
        /*0008*/ 	.word	0x0000001e


	//----- nvinfo : EIATTR_FRAME_SIZE
	.align		4
.L_1:
        /*000c*/ 	.byte	0x04, 0x11
        /*000e*/ 	.short	(.L_3 - .L_2)
	.align		4
.L_2:
        /*0010*/ 	.word	index@(_Z11wmma_kernelPdS_S_iii)
        /*0014*/ 	.word	0x00000000


	//----- nvinfo : EIATTR_MIN_STACK_SIZE
	.align		4
.L_3:
        /*0018*/ 	.byte	0x04, 0x12
        /*001a*/ 	.short	(.L_5 - .L_4)
	.align		4
.L_4:
        /*001c*/ 	.word	index@(_Z11wmma_kernelPdS_S_iii)
        /*0020*/ 	.word	0x00000000
.L_5:


//--------------------- .nv.compat                --------------------------
	.section	.nv.compat,"",@"SHT_CUDA_COMPAT_INFO"
	.align	4
        /*0000*/ 	.byte	0x02, 0x09, 0x00, 0x00, 0x02, 0x02, 0x01, 0x00, 0x02, 0x05, 0x05, 0x00, 0x03, 0x07, 0x01, 0x01
        /*0010*/ 	.byte	0x02, 0x03, 0x00, 0x00, 0x02, 0x06, 0x01, 0x00, 0x04, 0x0b, 0x08, 0x00, 0x01, 0x00, 0x00, 0x00
        /*0020*/ 	.byte	0x00, 0x00, 0x00, 0x00


//--------------------- .nv.info._Z11wmma_kernelPdS_S_iii --------------------------
	.section	.nv.info._Z11wmma_kernelPdS_S_iii,"",@"SHT_CUDA_INFO"
	.sectionflags	@""
	.align	4


	//----- nvinfo : EIATTR_CUDA_API_VERSION
	.align		4
        /*0000*/ 	.byte	0x04, 0x37
        /*0002*/ 	.short	(.L_7 - .L_6)
.L_6:
        /*0004*/ 	.word	0x00000082


	//----- nvinfo : EIATTR_KPARAM_INFO
	.align		4
.L_7:
        /*0008*/ 	.byte	0x04, 0x17
        /*000a*/ 	.short	(.L_9 - .L_8)
.L_8:
        /*000c*/ 	.word	0x00000000
        /*0010*/ 	.short	0x0005
        /*0012*/ 	.short	0x0020
        /*0014*/ 	.byte	0x00, 0xf0, 0x11, 0x00


	//----- nvinfo : EIATTR_KPARAM_INFO
	.align		4
.L_9:
        /*0018*/ 	.byte	0x04, 0x17
        /*001a*/ 	.short	(.L_11 - .L_10)
.L_10:
        /*001c*/ 	.word	0x00000000
        /*0020*/ 	.short	0x0004
        /*0022*/ 	.short	0x001c
        /*0024*/ 	.byte	0x00, 0xf0, 0x11, 0x00


	//----- nvinfo : EIATTR_KPARAM_INFO
	.align		4
.L_11:
        /*0028*/ 	.byte	0x04, 0x17
        /*002a*/ 	.short	(.L_13 - .L_12)
.L_12:
        /*002c*/ 	.word	0x00000000
        /*0030*/ 	.short	0x0003
        /*0032*/ 	.short	0x0018
        /*0034*/ 	.byte	0x00, 0xf0, 0x11, 0x00


	//----- nvinfo : EIATTR_KPARAM_INFO
	.align		4
.L_13:
        /*0038*/ 	.byte	0x04, 0x17
        /*003a*/ 	.short	(.L_15 - .L_14)
.L_14:
        /*003c*/ 	.word	0x00000000
        /*0040*/ 	.short	0x0002
        /*0042*/ 	.short	0x0010
        /*0044*/ 	.byte	0x00, 0xf5, 0x21, 0x00


	//----- nvinfo : EIATTR_KPARAM_INFO
	.align		4
.L_15:
        /*0048*/ 	.byte	0x04, 0x17
        /*004a*/ 	.short	(.L_17 - .L_16)
.L_16:
        /*004c*/ 	.word	0x00000000
        /*0050*/ 	.short	0x0001
        /*0052*/ 	.short	0x0008
        /*0054*/ 	.byte	0x00, 0xf5, 0x21, 0x00


	//----- nvinfo : EIATTR_KPARAM_INFO
	.align		4
.L_17:
        /*0058*/ 	.byte	0x04, 0x17
        /*005a*/ 	.short	(.L_19 - .L_18)
.L_18:
        /*005c*/ 	.word	0x00000000
        /*0060*/ 	.short	0x0000
        /*0062*/ 	.short	0x0000
        /*0064*/ 	.byte	0x00, 0xf5, 0x21, 0x00


	//----- nvinfo : EIATTR_SPARSE_MMA_MASK
	.align		4
.L_19:
        /*0068*/ 	.byte	0x03, 0x50
        /*006a*/ 	.short	0x0000


	//----- nvinfo : EIATTR_WMMA_USED
	.align		4
        /*006c*/ 	.byte	0x01, 0x2b
	.zero		2


	//----- nvinfo : EIATTR_MAXREG_COUNT
	.align		4
        /*0070*/ 	.byte	0x03, 0x1b
        /*0072*/ 	.short	0x00ff


	//----- nvinfo : EIATTR_MERCURY_ISA_VERSION
	.align		4
        /*0074*/ 	.byte	0x03, 0x5f
        /*0076*/ 	.short	0x0101


	//----- nvinfo : EIATTR_VRC_CTA_INIT_COUNT
	.align		4
        /*0078*/ 	.byte	0x02, 0x4a
	.zero		1
	.zero		1


	//----- nvinfo : EIATTR_EXIT_INSTR_OFFSETS
	.align		4
        /*007c*/ 	.byte	0x04, 0x1c
        /*007e*/ 	.short	(.L_21 - .L_20)


	//   ....[0]....
.L_20:
        /*0080*/ 	.word	0x000008a0


	//----- nvinfo : EIATTR_CBANK_PARAM_SIZE
	.align		4
.L_21:
        /*0084*/ 	.byte	0x03, 0x19
        /*0086*/ 	.short	0x0024


	//----- nvinfo : EIATTR_PARAM_CBANK
	.align		4
        /*0088*/ 	.byte	0x04, 0x0a
        /*008a*/ 	.short	(.L_23 - .L_22)
	.align		4
.L_22:
        /*008c*/ 	.word	index@(.nv.constant0._Z11wmma_kernelPdS_S_iii)
        /*0090*/ 	.short	0x0380
        /*0092*/ 	.short	0x0024


	//----- nvinfo : EIATTR_SW_WAR
	.align		4
.L_23:
        /*0094*/ 	.byte	0x04, 0x36
        /*0096*/ 	.short	(.L_25 - .L_24)
.L_24:
        /*0098*/ 	.word	0x00000008
.L_25:


//--------------------- .nv.callgraph             --------------------------
	.section	.nv.callgraph,"",@"SHT_CUDA_CALLGRAPH"
	.align	4
	.sectionentsize	8
	.align		4
        /*0000*/ 	.word	0x00000000
	.align		4
        /*0004*/ 	.word	0xffffffff
	.align		4
        /*0008*/ 	.word	0x00000000
	.align		4
        /*000c*/ 	.word	0xfffffffe
	.align		4
        /*0010*/ 	.word	0x00000000
	.align		4
        /*0014*/ 	.word	0xfffffffd
	.align		4
        /*0018*/ 	.word	0x00000000
	.align		4
        /*001c*/ 	.word	0xfffffffc


//--------------------- .text._Z11wmma_kernelPdS_S_iii --------------------------
	.section	.text._Z11wmma_kernelPdS_S_iii,"ax",@progbits
	.align	128
        .global         _Z11wmma_kernelPdS_S_iii
        .type           _Z11wmma_kernelPdS_S_iii,@function
        .size           _Z11wmma_kernelPdS_S_iii,(.L_x_5 - _Z11wmma_kernelPdS_S_iii)
        .other          _Z11wmma_kernelPdS_S_iii,@"STO_CUDA_ENTRY STV_DEFAULT"
_Z11wmma_kernelPdS_S_iii:
.text._Z11wmma_kernelPdS_S_iii:
[----:B------:R-:W-:Y:S01]  /*0000*/  LDC R1, c[0x0][0x37c] ;  /* 0x0000df00ff017b82 */ /* 0x000fe20000000800 */
[----:B------:R-:W0:Y:S07]  /*0010*/  LDCU UR18, c[0x0][0x3a0] ;  /* 0x00007400ff1277ac */ /* 0x000e2e0008000800 */
[----:B------:R-:W1:Y:S01]  /*0020*/  S2UR UR9, SR_CTAID.X ;  /* 0x00000000000979c3 */ /* 0x000e620000002500 */
[----:B------:R-:W-:Y:S02]  /*0030*/  CS2R R6, SRZ ;  /* 0x0000000000067805 */ /* 0x000fe4000001ff00 */
[----:B------:R-:W-:Y:S01]  /*0040*/  CS2R R4, SRZ ;  /* 0x0000000000047805 */ /* 0x000fe2000001ff00 */
[----:B------:R-:W2:Y:S04]  /*0050*/  LDCU.64 UR12, c[0x0][0x358] ;  /* 0x00006b00ff0c77ac */ /* 0x000ea80008000a00 */
[----:B------:R-:W3:Y:S01]  /*0060*/  S2UR UR10, SR_CTAID.Y ;  /* 0x00000000000a79c3 */ /* 0x000ee20000002600 */
[----:B0-----:R-:W-:-:S09]  /*0070*/  UISETP.GE.AND UP0, UPT, UR18, 0x1, UPT ;  /* 0x000000011200788c */ /* 0x001fd2000bf06270 */
[----:B------:R-:W-:Y:S05]  /*0080*/  BRA.U !UP0, `(.L_x_0) ;  /* 0x0000000508cc7547 */ /* 0x000fea000b800000 */
[----:B------:R-:W0:Y:S01]  /*0090*/  LDCU UR25, c[0x0][0x3a0] ;  /* 0x00007400ff1977ac */ /* 0x000e220008000800 */
[----:B------:R-:W-:Y:S01]  /*00a0*/  CS2R R6, SRZ ;  /* 0x0000000000067805 */ /* 0x000fe2000001ff00 */
[----:B------:R-:W-:Y:S02]  /*00b0*/  UISETP.GE.U32.AND UP1, UPT, UR18, 0xd, UPT ;  /* 0x0000000d1200788c */ /* 0x000fe4000bf26070 */
[----:B-1----:R-:W-:Y:S02]  /*00c0*/  UIMAD UR6, UR9, UR18, URZ ;  /* 0x00000012090672a4 */ /* 0x002fe4000f8e02ff */
[----:B------:R-:W-:Y:S02]  /*00d0*/  UIADD3 UR7, UPT, UPT, UR18, -0x1, URZ ;  /* 0xffffffff12077890 */ /* 0x000fe4000fffe0ff */
[----:B---3--:R-:W-:Y:S02]  /*00e0*/  USHF.L.U32 UR5, UR10, 0x3, URZ ;  /* 0x000000030a057899 */ /* 0x008fe400080006ff */
[----:B------:R-:W-:-:S02]  /*00f0*/  USHF.L.U32 UR6, UR6, 0x3, URZ ;  /* 0x0000000306067899 */ /* 0x000fc400080006ff */
[----:B------:R-:W-:Y:S02]  /*0100*/  ULEA.HI UR7, UR7, 0x1, URZ, 0x1e ;  /* 0x0000000107077891 */ /* 0x000fe4000f8ff0ff */
[----:B0-----:R-:W-:-:S04]  /*0110*/  UIADD3 UR4, UPT, UPT, UR25, -0x1, URZ ;  /* 0xffffffff19047890 */ /* 0x001fc8000fffe0ff */
[----:B------:R-:W-:-:S04]  /*0120*/  ULEA.HI UR4, UR4, 0x1, URZ, 0x1e ;  /* 0x0000000104047891 */ /* 0x000fc8000f8ff0ff */
[----:B------:R-:W-:-:S03]  /*0130*/  ULOP3.LUT UR11, UR4, 0x3, URZ, 0xc0, !UPT ;  /* 0x00000003040b7892 */ /* 0x000fc6000f8ec0ff */
[----:B------:R-:W-:Y:S01]  /*0140*/  UMOV UR4, URZ ;  /* 0x000000ff00047c82 */ /* 0x000fe20008000000 */
[----:B------:R-:W-:Y:S01]  /*0150*/  UISETP.NE.AND UP0, UPT, UR11, URZ, UPT ;  /* 0x000000ff0b00728c */ /* 0x000fe2000bf05270 */
[----:B------:R-:W-:Y:S10]  /*0160*/  BRA.U !UP1, `(.L_x_1) ;  /* 0x0000000509147547 */ /* 0x000ff4000b800000 */
[----:B------:R-:W0:Y:S01]  /*0170*/  S2R R4, SR_LANEID ;  /* 0x0000000000047919 */ /* 0x000e220000000000 */
[----:B------:R-:W1:Y:S01]  /*0180*/  LDCU.64 UR22, c[0x0][0x380] ;  /* 0x00007000ff1677ac */ /* 0x000e620008000a00 */
[----:B------:R-:W-:Y:S01]  /*0190*/  IMAD.MOV.U32 R3, RZ, RZ, RZ ;  /* 0x000000ffff037224 */ /* 0x000fe200078e00ff */
[----:B------:R-:W-:Y:S01]  /*01a0*/  CS2R R6, SRZ ;  /* 0x0000000000067805 */ /* 0x000fe2000001ff00 */
[----:B------:R-:W-:Y:S01]  /*01b0*/  IMAD.MOV.U32 R5, RZ, RZ, RZ ;  /* 0x000000ffff057224 */ /* 0x000fe200078e00ff */
[----:B------:R-:W3:Y:S01]  /*01c0*/  LDCU UR24, c[0x0][0x39c] ;  /* 0x00007380ff1877ac */ /* 0x000ee20008000800 */
[----:B------:R-:W-:Y:S01]  /*01d0*/  UMOV UR8, UR5 ;  /* 0x0000000500087c82 */ /* 0x000fe20008000000 */
[----:B------:R-:W-:Y:S01]  /*01e0*/  ULOP3.LUT UR7, UR7, 0x7ffffffc, URZ, 0xc0, !UPT ;  /* 0x7ffffffc07077892 */ /* 0x000fe2000f8ec0ff */
[----:B------:R-:W4:Y:S03]  /*01f0*/  LDCU.64 UR26, c[0x0][0x388] ;  /* 0x00007100ff1a77ac */ /* 0x000f260008000a00 */
[----:B------:R-:W-:-:S02]  /*0200*/  UIADD3 UR7, UPT, UPT, -UR7, URZ, URZ ;  /* 0x000000ff07077290 */ /* 0x000fc4000fffe1ff */
[----:B-1----:R-:W-:-:S04]  /*0210*/  UIMAD.WIDE.U32 UR4, UR6, 0x8, UR22 ;  /* 0x00000008060478a5 */ /* 0x002fc8000f8e0016 */
[----:B------:R-:W-:Y:S02]  /*0220*/  UIADD3 UR17, UP1, UPT, UR4, 0x40, URZ ;  /* 0x0000004004117890 */ /* 0x000fe4000ff3e0ff */
[----:B---3--:R-:W-:Y:S02]  /*0230*/  ULEA UR14, UR24, UR8, 0x3 ;  /* 0x00000008180e7291 */ /* 0x008fe4000f8e18ff */
[----:B------:R-:W-:Y:S02]  /*0240*/  UIMAD UR15, UR24, 0xc, UR8 ;  /* 0x0000000c180f78a4 */ /* 0x000fe4000f8e0208 */
[----:B------:R-:W-:Y:S02]  /*0250*/  ULEA UR16, UR24, UR8, 0x2 ;  /* 0x0000000818107291 */ /* 0x000fe4000f8e10ff */
[----:B------:R-:W-:Y:S01]  /*0260*/  UIADD3.X UR5, UPT, UPT, URZ, UR5, URZ, UP1, !UPT ;  /* 0x00000005ff057290 */ /* 0x000fe20008ffe4ff */
[----:B0-----:R-:W-:Y:S01]  /*0270*/  LOP3.LUT R2, R4, 0x3, RZ, 0xc0, !PT ;  /* 0x0000000304027812 */ /* 0x001fe200078ec0ff */
[----:B------:R-:W-:Y:S01]  /*0280*/  UMOV UR4, URZ ;  /* 0x000000ff00047c82 */ /* 0x000fe20008000000 */
[----:B------:R-:W-:-:S05]  /*0290*/  SHF.R.U32.HI R4, RZ, 0x2, R4 ;  /* 0x00000002ff047819 */ /* 0x000fca0000011604 */
[----:B------:R-:W-:-:S04]  /*02a0*/  IMAD.WIDE.U32 R10, R4, UR18, R2 ;  /* 0x00000012040a7c25 */ /* 0x000fc8000f8e0002 */
[----:B------:R-:W-:Y:S01]  /*02b0*/  IMAD.WIDE.U32 R2, R2, UR24, R4 ;  /* 0x0000001802027c25 */ /* 0x000fe2000f8e0004 */
[C---:B------:R-:W-:Y:S02]  /*02c0*/  SHF.L.U64.HI R16, R10.reuse, 0x3, R11 ;  /* 0x000000030a107819 */ /* 0x040fe4000001020b */
[----:B------:R-:W-:Y:S01]  /*02d0*/  CS2R R4, SRZ ;  /* 0x0000000000047805 */ /* 0x000fe2000001ff00 */
[----:B------:R-:W-:Y:S01]  /*02e0*/  IMAD.SHL.U32 R10, R10, 0x8, RZ ;  /* 0x000000080a0a7824 */ /* 0x000fe200078e00ff */
[C---:B------:R-:W-:Y:S01]  /*02f0*/  SHF.L.U64.HI R11, R2.reuse, 0x3, R3 ;  /* 0x00000003020b7819 */ /* 0x040fe20000010203 */
[----:B----4-:R-:W-:-:S07]  /*0300*/  IMAD.SHL.U32 R0, R2, 0x8, RZ ;  /* 0x0000000802007824 */ /* 0x010fce00078e00ff */
.L_x_2:
[----:B------:R-:W-:Y:S02]  /*0310*/  UIMAD.WIDE.U32 UR18, UR6, 0x8, UR22 ;  /* 0x00000008061278a5 */ /* 0x000fe4000f8e0016 */
[----:B------:R-:W-:-:S04]  /*0320*/  UIMAD.WIDE UR20, UR8, 0x8, UR26 ;  /* 0x00000008081478a5 */ /* 0x000fc8000f8e021a */
[----:B------:R-:W-:Y:S02]  /*0330*/  IADD3 R22, P0, PT, R10, UR18, RZ ;  /* 0x000000120a167c10 */ /* 0x000fe4000ff1e0ff */
[----:B------:R-:W-:Y:S02]  /*0340*/  IADD3 R24, P1, PT, R0, UR20, RZ ;  /* 0x0000001400187c10 */ /* 0x000fe4000ff3e0ff */
[----:B------:R-:W-:Y:S01]  /*0350*/  IADD3.X R23, PT, PT, R16, UR19, RZ, P0, !PT ;  /* 0x0000001310177c10 */ /* 0x000fe200087fe4ff */
[----:B------:R-:W-:Y:S01]  /*0360*/  UIMAD.WIDE UR18, UR16, 0x8, UR26 ;  /* 0x00000008101278a5 */ /* 0x000fe2000f8e021a */
[----:B------:R-:W-:-:S04]  /*0370*/  IADD3.X R25, PT, PT, R11, UR21, RZ, P1, !PT ;  /* 0x000000150b197c10 */ /* 0x000fc80008ffe4ff */
[----:B--2---:R-:W2:Y:S04]  /*0380*/  LD.E.64 R22, desc[UR12][R22.64] ;  /* 0x0000000c16167980 */ /* 0x004ea8000c101b00 */
[----:B------:R-:W2:Y:S01]  /*0390*/  LD.E.64 R24, desc[UR12][R24.64] ;  /* 0x0000000c18187980 */ /* 0x000ea2000c101b00 */
[----:B------:R-:W-:Y:S02]  /*03a0*/  IADD3 R20, P1, PT, R0, UR18, RZ ;  /* 0x0000001200147c10 */ /* 0x000fe4000ff3e0ff */
[----:B------:R-:W-:Y:S02]  /*03b0*/  IADD3 R26, P0, PT, R10, UR17, RZ ;  /* 0x000000110a1a7c10 */ /* 0x000fe4000ff1e0ff */
[----:B------:R-:W-:Y:S01]  /*03c0*/  IADD3.X R21, PT, PT, R11, UR19, RZ, P1, !PT ;  /* 0x000000130b157c10 */ /* 0x000fe20008ffe4ff */
[----:B------:R-:W-:Y:S01]  /*03d0*/  UIMAD.WIDE UR18, UR14, 0x8, UR26 ;  /* 0x000000080e1278a5 */ /* 0x000fe2000f8e021a */
[----:B------:R-:W-:-:S04]  /*03e0*/  IADD3.X R27, PT, PT, R16, UR5, RZ, P0, !PT ;  /* 0x00000005101b7c10 */ /* 0x000fc800087fe4ff */
[----:B------:R-:W3:Y:S04]  /*03f0*/  LD.E.64 R20, desc[UR12][R20.64] ;  /* 0x0000000c14147980 */ /* 0x000ee8000c101b00 */
[----:B------:R-:W3:Y:S01]  /*0400*/  LD.E.64 R18, desc[UR12][R26.64+-0x20] ;  /* 0xffffe00c1a127980 */ /* 0x000ee2000c101b00 */
[----:B------:R-:W-:-:S03]  /*0410*/  IADD3 R14, P0, PT, R0, UR18, RZ ;  /* 0x00000012000e7c10 */ /* 0x000fc6000ff1e0ff */
[----:B------:R-:W4:Y:S01]  /*0420*/  LD.E.64 R12, desc[UR12][R26.64] ;  /* 0x0000000c1a0c7980 */ /* 0x000f22000c101b00 */
[----:B------:R-:W-:Y:S01]  /*0430*/  IADD3.X R15, PT, PT, R11, UR19, RZ, P0, !PT ;  /* 0x000000130b0f7c10 */ /* 0x000fe200087fe4ff */
[----:B------:R-:W-:Y:S02]  /*0440*/  UIMAD.WIDE UR18, UR15, 0x8, UR26 ;  /* 0x000000080f1278a5 */ /* 0x000fe4000f8e021a */
[----:B------:R-:W5:Y:S04]  /*0450*/  LD.E.64 R2, desc[UR12][R26.64+0x20] ;  /* 0x0000200c1a027980 */ /* 0x000f68000c101b00 */
[----:B------:R-:W4:Y:S01]  /*0460*/  LD.E.64 R14, desc[UR12][R14.64] ;  /* 0x0000000c0e0e7980 */ /* 0x000f22000c101b00 */
[----:B------:R-:W-:-:S04]  /*0470*/  IADD3 R8, P0, PT, R0, UR18, RZ ;  /* 0x0000001200087c10 */ /* 0x000fc8000ff1e0ff */
[----:B------:R-:W-:-:S06]  /*0480*/  IADD3.X R9, PT, PT, R11, UR19, RZ, P0, !PT ;  /* 0x000000130b097c10 */ /* 0x000fcc00087fe4ff */
[----:B------:R-:W5:Y:S01]  /*0490*/  LD.E.64 R8, desc[UR12][R8.64] ;  /* 0x0000000c08087980 */ /* 0x000f62000c101b00 */
[----:B------:R-:W-:Y:S02]  /*04a0*/  UIADD3 UR17, UP1, UPT, UR17, 0x80, URZ ;  /* 0x0000008011117890 */ /* 0x000fe4000ff3e0ff */
[----:B------:R-:W-:Y:S02]  /*04b0*/  UIADD3 UR7, UPT, UPT, UR7, 0x4, URZ ;  /* 0x0000000407077890 */ /* 0x000fe4000fffe0ff */
[----:B------:R-:W-:Y:S02]  /*04c0*/  UIADD3.X UR5, UPT, UPT, URZ, UR5, URZ, UP1, !UPT ;  /* 0x00000005ff057290 */ /* 0x000fe40008ffe4ff */
[----:B------:R-:W-:Y:S02]  /*04d0*/  UISETP.NE.AND UP1, UPT, UR7, URZ, UPT ;  /* 0x000000ff0700728c */ /* 0x000fe4000bf25270 */
[----:B------:R-:W-:Y:S02]  /*04e0*/  UIADD3 UR4, UPT, UPT, UR4, 0x10, URZ ;  /* 0x0000001004047890 */ /* 0x000fe4000fffe0ff */
[----:B------:R-:W-:-:S02]  /*04f0*/  ULEA UR14, UR24, UR14, 0x4 ;  /* 0x0000000e180e7291 */ /* 0x000fc4000f8e20ff */
[----:B------:R-:W-:Y:S02]  /*0500*/  ULEA UR15, UR24, UR15, 0x4 ;  /* 0x0000000f180f7291 */ /* 0x000fe4000f8e20ff */
[----:B------:R-:W-:Y:S02]  /*0510*/  ULEA UR16, UR24, UR16, 0x4 ;  /* 0x0000001018107291 */ /* 0x000fe4000f8e20ff */
[----:B------:R-:W-:Y:S02]  /*0520*/  ULEA UR8, UR24, UR8, 0x4 ;  /* 0x0000000818087291 */ /* 0x000fe4000f8e20ff */
[----:B------:R-:W-:Y:S01]  /*0530*/  UIADD3 UR6, UPT, UPT, UR6, 0x10, URZ ;  /* 0x0000001006067890 */ /* 0x000fe2000fffe0ff */
[----:B-12---:R-:W3:-:S15]  /*0540*/  DMMA.8x8x4 R4, R22, R24, R4 ;  /* 0x000000181604723f */ /* 0x006ede0000000004 */
[----:B------:R-:W-:-:S01]  /*0550*/  NOP ;  /* 0x0000000000007918 */ /* 0x000fc20000000000 */
[----:B---3--:R-:W4:-:S15]  /*0560*/  DMMA.8x8x4 R4, R18, R20, R4 ;  /* 0x000000141204723f */ /* 0x008f1e0000000004 */
[----:B------:R-:W-:-:S01]  /*0570*/  NOP ;  /* 0x0000000000007918 */ /* 0x000fc20000000000 */
[----:B----4-:R-:W5:-:S15]  /*0580*/  DMMA.8x8x4 R4, R12, R14, R4 ;  /* 0x0000000e0c04723f */ /* 0x010f5e0000000004 */
[----:B------:R-:W-:-:S01]  /*0590*/  NOP ;  /* 0x0000000000007918 */ /* 0x000fc20000000000 */
[----:B-----5:R0:W1:Y:S02]  /*05a0*/  DMMA.8x8x4 R4, R2, R8, R4 ;  /* 0x000000080204723f */ /* 0x0200640000000004 */
[----:B0-----:R-:W-:Y:S05]  /*05b0*/  BRA.U UP1, `(.L_x_2) ;  /* 0xfffffffd01547547 */ /* 0x001fea000b83ffff */
.L_x_1:
[----:B------:R-:W-:Y:S05]  /*05c0*/  BRA.U !UP0, `(.L_x_0) ;  /* 0x00000001087c7547 */ /* 0x000fea000b800000 */
[----:B------:R-:W0:Y:S01]  /*05d0*/  S2R R8, SR_LANEID ;  /* 0x0000000000087919 */ /* 0x000e220000000000 */
[----:B------:R-:W3:Y:S01]  /*05e0*/  LDCU UR8, c[0x0][0x39c] ;  /* 0x00007380ff0877ac */ /* 0x000ee20008000800 */
[----:B------:R-:W-:Y:S02]  /*05f0*/  IMAD.MOV.U32 R3, RZ, RZ, RZ ;  /* 0x000000ffff037224 */ /* 0x000fe400078e00ff */
[----:B------:R-:W-:Y:S01]  /*0600*/  IMAD.MOV.U32 R9, RZ, RZ, RZ ;  /* 0x000000ffff097224 */ /* 0x000fe200078e00ff */
[----:B------:R-:W-:Y:S02]  /*0610*/  UIMAD UR7, UR9, UR25, URZ ;  /* 0x00000019090772a4 */ /* 0x000fe4000f8e02ff */
[----:B------:R-:W-:Y:S02]  /*0620*/  USHF.L.U32 UR5, UR10, 0x3, URZ ;  /* 0x000000030a057899 */ /* 0x000fe400080006ff */
[----:B------:R-:W-:Y:S02]  /*0630*/  USHF.L.U32 UR7, UR7, 0x3, URZ ;  /* 0x0000000307077899 */ /* 0x000fe400080006ff */
[----:B------:R-:W-:Y:S01]  /*0640*/  UIADD3 UR6, UPT, UPT, -UR11, URZ, URZ ;  /* 0x000000ff0b067290 */ /* 0x000fe2000fffe1ff */
[----:B------:R-:W4:Y:S01]  /*0650*/  LDCU.128 UR16, c[0x0][0x380] ;  /* 0x00007000ff1077ac */ /* 0x000f220008000c00 */
[----:B---3--:R-:W-:-:S02]  /*0660*/  UIMAD UR5, UR4, UR8, UR5 ;  /* 0x00000008040572a4 */ /* 0x008fc4000f8e0205 */
[----:B------:R-:W-:Y:S01]  /*0670*/  UIADD3 UR4, UPT, UPT, UR7, UR4, URZ ;  /* 0x0000000407047290 */ /* 0x000fe2000fffe0ff */
[----:B0-----:R-:W-:Y:S02]  /*0680*/  LOP3.LUT R2, R8, 0x3, RZ, 0xc0, !PT ;  /* 0x0000000308027812 */ /* 0x001fe400078ec0ff */
[----:B------:R-:W-:-:S05]  /*0690*/  SHF.R.U32.HI R8, RZ, 0x2, R8 ;  /* 0x00000002ff087819 */ /* 0x000fca0000011608 */
[----:B------:R-:W-:-:S04]  /*06a0*/  IMAD.WIDE.U32 R12, R8, UR25, R2 ;  /* 0x00000019080c7c25 */ /* 0x000fc8000f8e0002 */
[----:B------:R-:W-:Y:S01]  /*06b0*/  IMAD.WIDE.U32 R10, R2, UR8, R8 ;  /* 0x00000008020a7c25 */ /* 0x000fe2000f8e0008 */
[----:B------:R-:W-:-:S04]  /*06c0*/  SHF.L.U64.HI R0, R12, 0x3, R13 ;  /* 0x000000030c007819 */ /* 0x000fc8000001020d */
[----:B----4-:R-:W-:-:S07]  /*06d0*/  SHF.L.U64.HI R14, R10, 0x3, R11 ;  /* 0x000000030a0e7819 */ /* 0x010fce000001020b */
.L_x_3:
[----:B------:R-:W-:Y:S02]  /*06e0*/  UIMAD.WIDE.U32 UR14, UR4, 0x8, UR16 ;  /* 0x00000008040e78a5 */ /* 0x000fe4000f8e0010 */
[----:B------:R-:W-:-:S04]  /*06f0*/  UIMAD.WIDE UR20, UR5, 0x8, UR18 ;  /* 0x00000008051478a5 */ /* 0x000fc8000f8e0212 */
[----:B------:R-:W-:Y:S02]  /*0700*/  LEA R2, P0, R12, UR14, 0x3 ;  /* 0x0000000e0c027c11 */ /* 0x000fe4000f8018ff */
[----:B------:R-:W-:Y:S02]  /*0710*/  LEA R8, P1, R10, UR20, 0x3 ;  /* 0x000000140a087c11 */ /* 0x000fe4000f8218ff */
[----:B------:R-:W-:Y:S02]  /*0720*/  IADD3.X R3, PT, PT, R0, UR15, RZ, P0, !PT ;  /* 0x0000000f00037c10 */ /* 0x000fe400087fe4ff */
[----:B------:R-:W-:-:S04]  /*0730*/  IADD3.X R9, PT, PT, R14, UR21, RZ, P1, !PT ;  /* 0x000000150e097c10 */ /* 0x000fc80008ffe4ff */
[----:B--2---:R-:W1:Y:S04]  /*0740*/  LD.E.64 R2, desc[UR12][R2.64] ;  /* 0x0000000c02027980 */ /* 0x004e68000c101b00 */
[----:B------:R-:W1:Y:S01]  /*0750*/  LD.E.64 R8, desc[UR12][R8.64] ;  /* 0x0000000c08087980 */ /* 0x000e62000c101b00 */
[----:B------:R-:W-:Y:S02]  /*0760*/  UIADD3 UR6, UPT, UPT, UR6, 0x1, URZ ;  /* 0x0000000106067890 */ /* 0x000fe4000fffe0ff */
[----:B------:R-:W-:Y:S02]  /*0770*/  ULEA UR5, UR8, UR5, 0x2 ;  /* 0x0000000508057291 */ /* 0x000fe4000f8e10ff */
[----:B------:R-:W-:Y:S02]  /*0780*/  UISETP.NE.AND UP0, UPT, UR6, URZ, UPT ;  /* 0x000000ff0600728c */ /* 0x000fe4000bf05270 */
[----:B------:R-:W-:Y:S01]  /*0790*/  UIADD3 UR4, UPT, UPT, UR4, 0x4, URZ ;  /* 0x0000000404047890 */ /* 0x000fe2000fffe0ff */
[----:B-1--4-:R0:W4:Y:S06]  /*07a0*/  DMMA.8x8x4 R4, R2, R8, R4 ;  /* 0x000000080204723f */ /* 0x01212c0000000004 */
[----:B0-----:R-:W-:Y:S05]  /*07b0*/  BRA.U UP0, `(.L_x_3) ;  /* 0xfffffffd00c87547 */ /* 0x001fea000b83ffff */
.L_x_0:
[----:B------:R-:W0:Y:S01]  /*07c0*/  S2R R0, SR_LANEID ;  /* 0x0000000000007919 */ /* 0x000e220000000000 */
[----:B------:R-:W1:Y:S01]  /*07d0*/  LDCU UR7, c[0x0][0x39c] ;  /* 0x00007380ff0777ac */ /* 0x000e620008000800 */
[----:B------:R-:W-:Y:S01]  /*07e0*/  IMAD.MOV.U32 R3, RZ, RZ, RZ ;  /* 0x000000ffff037224 */ /* 0x000fe200078e00ff */
[----:B------:R-:W5:Y:S01]  /*07f0*/  LDCU.64 UR4, c[0x0][0x390] ;  /* 0x00007200ff0477ac */ /* 0x000f620008000a00 */
[----:B-1-3--:R-:W-:-:S04]  /*0800*/  UIMAD UR6, UR9, UR7, UR10 ;  /* 0x00000007090672a4 */ /* 0x00afc8000f8e020a */
[----:B------:R-:W-:-:S04]  /*0810*/  USHF.L.U32 UR6, UR6, 0x3, URZ ;  /* 0x0000000306067899 */ /* 0x000fc800080006ff */
[----:B-----5:R-:W-:Y:S01]  /*0820*/  UIMAD.WIDE UR4, UR6, 0x8, UR4 ;  /* 0x00000008060478a5 */ /* 0x020fe2000f8e0204 */
[----:B0-----:R-:W-:Y:S01]  /*0830*/  IMAD.SHL.U32 R2, R0, 0x2, RZ ;  /* 0x0000000200027824 */ /* 0x001fe200078e00ff */
[----:B------:R-:W-:-:S04]  /*0840*/  SHF.R.U32.HI R9, RZ, 0x2, R0 ;  /* 0x00000002ff097819 */ /* 0x000fc80000011600 */
[----:B------:R-:W-:-:S05]  /*0850*/  LOP3.LUT R2, R2, 0x6, RZ, 0xe2, !PT ;  /* 0x0000000602027812 */ /* 0x000fca00078ee2ff */
[----:B------:R-:W-:-:S03]  /*0860*/  IMAD.WIDE.U32 R2, R9, UR7, R2 ;  /* 0x0000000709027c25 */ /* 0x000fc6000f8e0002 */
[----:B------:R-:W-:-:S04]  /*0870*/  LEA R8, P0, R2, UR4, 0x3 ;  /* 0x0000000402087c11 */ /* 0x000fc8000f8018ff */
[----:B------:R-:W-:-:S05]  /*0880*/  LEA.HI.X R9, R2, UR5, R3, 0x3, P0 ;  /* 0x0000000502097c11 */ /* 0x000fca00080f1c03 */
[----:B--2-4-:R-:W-:Y:S01]  /*0890*/  ST.E.128 desc[UR12][R8.64], R4 ;  /* 0x0000000408007985 */ /* 0x014fe2000c101d0c */
[----:B------:R-:W-:Y:S05]  /*08a0*/  EXIT ;  /* 0x000000000000794d */ /* 0x000fea0003800000 */
.L_x_4:
[----:B------:R-:W-:-:S00]  /*08b0*/  BRA `(.L_x_4) ;  /* 0xfffffffc00fc7947 */ /* 0x000fc0000383ffff */
[----:B------:R-:W-:-:S00]  /*08c0*/  NOP ;  /* 0x0000000000007918 */ /* 0x000fc00000000000 */
        /* <DEDUP_REMOVED lines=11> */
.L_x_5:


//--------------------- .nv.shared.reserved.0     --------------------------
	.section	.nv.shared.reserved.0,"aw",@nobits
	.weak		__nv_reservedSMEM_offset_0_alias
	.size		__nv_reservedSMEM_offset_0_alias, 0, 64
	.other		__nv_reservedSMEM_offset_0_alias,@"STO_CUDA_RESERVED_SHARED STV_DEFAULT"
__nv_reservedSMEM_offset_0_alias:
	.zero		0
	.zero		64


//--------------------- .nv.constant0._Z11wmma_kernelPdS_S_iii --------------------------
	.section	.nv.constant0._Z11wmma_kernelPdS_S_iii,"a",@progbits
	.sectionflags	@""
	.align	4
.nv.constant0._Z11wmma_kernelPdS_S_iii:
	.zero		932


//--------------------- SYMBOLS --------------------------

	.type		.nv.reservedSmem.offset0,@object
	.size		.nv.reservedSmem.offset0,0x4
